	.headerflags	@"EF_CUDA_TEXMODE_UNIFIED EF_CUDA_64BIT_ADDRESS EF_CUDA_ACCELERATORS EF_CUDA_SM90 EF_CUDA_VIRTUAL_SM(EF_CUDA_SM90)"
	.elftype	@"ET_EXEC"


//--------------------- .nv.info                  --------------------------
	.section	.nv.info,"",@"SHT_CUDA_INFO"
	.align	4


	//----- nvinfo : EIATTR_REGCOUNT
	.align		4
        /*0000*/ 	.byte	0x04, 0x2f
        /*0002*/ 	.short	(.L_1 - .L_0)
	.align		4
.L_0:
        /*0004*/ 	.word	index@(triton_poi_fused_convolution_1)
        /*0008*/ 	.word	0x0000000c


	//----- nvinfo : EIATTR_MIN_STACK_SIZE
	.align		4
.L_1:
        /*000c*/ 	.byte	0x04, 0x12
        /*000e*/ 	.short	(.L_3 - .L_2)
	.align		4
.L_2:
        /*0010*/ 	.word	index@(triton_poi_fused_convolution_1)
        /*0014*/ 	.word	0x00000000


	//----- nvinfo : EIATTR_FRAME_SIZE
	.align		4
.L_3:
        /*0018*/ 	.byte	0x04, 0x11
        /*001a*/ 	.short	(.L_5 - .L_4)
	.align		4
.L_4:
        /*001c*/ 	.word	index@(triton_poi_fused_convolution_1)
        /*0020*/ 	.word	0x00000000


	//----- nvinfo : EIATTR_MIN_STACK_SIZE
	.align		4
.L_5:
        /*0024*/ 	.byte	0x04, 0x12
        /*0026*/ 	.short	(.L_7 - .L_6)
	.align		4
.L_6:
        /*0028*/ 	.word	index@(triton_poi_fused_convolution_1)
        /*002c*/ 	.word	0x00000000
.L_7:


//--------------------- .nv.info.triton_poi_fused_convolution_1 --------------------------
	.section	.nv.info.triton_poi_fused_convolution_1,"",@"SHT_CUDA_INFO"
	.sectionflags	@""
	.align	4


	//----- nvinfo : EIATTR_CUDA_API_VERSION
	.align		4
        /*0000*/ 	.byte	0x04, 0x37
        /*0002*/ 	.short	(.L_9 - .L_8)
.L_8:
        /*0004*/ 	.word	0x0000007c


	//----- nvinfo : EIATTR_KPARAM_INFO
	.align		4
.L_9:
        /*0008*/ 	.byte	0x04, 0x17
        /*000a*/ 	.short	(.L_11 - .L_10)
.L_10:
        /*000c*/ 	.word	0x00000000
        /*0010*/ 	.short	0x0002
        /*0012*/ 	.short	0x0010
        /*0014*/ 	.byte	0x00, 0xf0, 0x11, 0x00


	//----- nvinfo : EIATTR_KPARAM_INFO
	.align		4
.L_11:
        /*0018*/ 	.byte	0x04, 0x17
        /*001a*/ 	.short	(.L_13 - .L_12)
.L_12:
        /*001c*/ 	.word	0x00000000
        /*0020*/ 	.short	0x0001
        /*0022*/ 	.short	0x0008
        /*0024*/ 	.byte	0x00, 0xf4, 0x21, 0x00


	//----- nvinfo : EIATTR_KPARAM_INFO
	.align		4
.L_13:
        /*0028*/ 	.byte	0x04, 0x17
        /*002a*/ 	.short	(.L_15 - .L_14)
.L_14:
        /*002c*/ 	.word	0x00000000
        /*0030*/ 	.short	0x0000
        /*0032*/ 	.short	0x0000
        /*0034*/ 	.byte	0x00, 0xf4, 0x21, 0x00


	//----- nvinfo : EIATTR_SPARSE_MMA_MASK
	.align		4
.L_15:
        /*0038*/ 	.byte	0x03, 0x50
        /*003a*/ 	.short	0x0000


	//----- nvinfo : EIATTR_MAXREG_COUNT
	.align		4
        /*003c*/ 	.byte	0x03, 0x1b
        /*003e*/ 	.short	0x00ff


	//----- nvinfo : EIATTR_EXIT_INSTR_OFFSETS
	.align		4
        /*0040*/ 	.byte	0x04, 0x1c
        /*0042*/ 	.short	(.L_17 - .L_16)


	//   ....[0]....
.L_16:
        /*0044*/ 	.word	0x00000180


	//----- nvinfo : EIATTR_REQNTID
	.align		4
.L_17:
        /*0048*/ 	.byte	0x04, 0x10
        /*004a*/ 	.short	(.L_19 - .L_18)
.L_18:
        /*004c*/ 	.word	0x00000100
        /*0050*/ 	.word	0x00000001
        /*0054*/ 	.word	0x00000001


	//----- nvinfo : EIATTR_CBANK_PARAM_SIZE
	.align		4
.L_19:
        /*0058*/ 	.byte	0x03, 0x19
        /*005a*/ 	.short	0x0014


	//----- nvinfo : EIATTR_PARAM_CBANK
	.align		4
        /*005c*/ 	.byte	0x04, 0x0a
        /*005e*/ 	.short	(.L_21 - .L_20)
	.align		4
.L_20:
        /*0060*/ 	.word	index@(.nv.constant0.triton_poi_fused_convolution_1)
        /*0064*/ 	.short	0x0210
        /*0066*/ 	.short	0x0014


	//----- nvinfo : EIATTR_SW_WAR
	.align		4
.L_21:
        /*0068*/ 	.byte	0x04, 0x36
        /*006a*/ 	.short	(.L_23 - .L_22)
.L_22:
        /*006c*/ 	.word	0x00000008
.L_23:


//--------------------- .nv.callgraph             --------------------------
	.section	.nv.callgraph,"",@"SHT_CUDA_CALLGRAPH"
	.align	4
	.sectionentsize	8
	.align		4
        /*0000*/ 	.word	0x00000000
	.align		4
        /*0004*/ 	.word	0xffffffff
	.align		4
        /*0008*/ 	.word	0x00000000
	.align		4
        /*000c*/ 	.word	0xfffffffe
	.align		4
        /*0010*/ 	.word	0x00000000
	.align		4
        /*0014*/ 	.word	0xfffffffd
	.align		4
        /*0018*/ 	.word	0x00000000
	.align		4
        /*001c*/ 	.word	0xfffffffc


//--------------------- .text.triton_poi_fused_convolution_1 --------------------------
	.section	.text.triton_poi_fused_convolution_1,"ax",@progbits
	.align	128
        .global         triton_poi_fused_convolution_1
        .type           triton_poi_fused_convolution_1,@function
        .size           triton_poi_fused_convolution_1,(.L_x_1 - triton_poi_fused_convolution_1)
        .other          triton_poi_fused_convolution_1,@"STO_CUDA_ENTRY STV_DEFAULT"
triton_poi_fused_convolution_1:
.text.triton_poi_fused_convolution_1:
[----:B------:R-:W-:Y:S01]  /*0000*/  LDC R1, c[0x0][0x28] ;  /* 0x00000a00ff017b82 */ /* 0x000fe20000000800 */
[----:B------:R-:W1:Y:S07]  /*0010*/  S2R R0, SR_TID.X ;  /* 0x0000000000007919 */ /* 0x000e6e0000002100 */
[----:B------:R-:W2:Y:S01]  /*0020*/  LDC.64 R4, c[0x0][0x218] ;  /* 0x00008600ff047b82 */ /* 0x000ea20000000a00 */
[----:B------:R-:W-:Y:S01]  /*0030*/  ULDC.64 UR4, c[0x0][0x208] ;  /* 0x0000820000047ab9 */ /* 0x000fe20000000a00 */
[----:B------:R-:W3:Y:S01]  /*0040*/  S2R R7, SR_CTAID.X ;  /* 0x0000000000077919 */ /* 0x000ee20000002500 */
[----:B-1----:R-:W-:Y:S01]  /*0050*/  IMAD.SHL.U32 R0, R0, 0x2, RZ ;  /* 0x0000000200007824 */ /* 0x002fe200078e00ff */
[----:B---3--:R-:W-:-:S04]  /*0060*/  SHF.R.S32.HI R2, RZ, 0x16, R7 ;  /* 0x00000016ff027819 */ /* 0x008fc80000011407 */
[----:B------:R-:W-:Y:S02]  /*0070*/  LOP3.LUT R0, R0, 0x1fe, RZ, 0xc0, !PT ;  /* 0x000001fe00007812 */ /* 0x000fe400078ec0ff */
[----:B------:R-:W-:Y:S02]  /*0080*/  SGXT R2, R2, 0x1 ;  /* 0x000000010202781a */ /* 0x000fe40000000200 */
[----:B------:R-:W-:-:S04]  /*0090*/  LEA R7, R7, R0, 0x9 ;  /* 0x0000000007077211 */ /* 0x000fc800078e48ff */
[----:B------:R-:W-:Y:S02]  /*00a0*/  LEA.HI R0, R2, R7, RZ, 0xc ;  /* 0x0000000702007211 */ /* 0x000fe400078f60ff */
[----:B------:R-:W1:Y:S02]  /*00b0*/  LDC.64 R2, c[0x0][0x210] ;  /* 0x00008400ff027b82 */ /* 0x000e640000000a00 */
[----:B------:R-:W-:-:S05]  /*00c0*/  SHF.R.S32.HI R0, RZ, 0xc, R0 ;  /* 0x0000000cff007819 */ /* 0x000fca0000011400 */
[----:B------:R-:W-:-:S05]  /*00d0*/  IMAD.HI R6, R0, 0x2aaaaaab, RZ ;  /* 0x2aaaaaab00067827 */ /* 0x000fca00078e02ff */
[----:B------:R-:W-:-:S04]  /*00e0*/  SHF.R.U32.HI R9, RZ, 0x1f, R6 ;  /* 0x0000001fff097819 */ /* 0x000fc80000011606 */
[----:B------:R-:W-:-:S05]  /*00f0*/  LEA.HI R9, R6, R9, RZ, 0x1e ;  /* 0x0000000906097211 */ /* 0x000fca00078ff0ff */
[----:B------:R-:W-:Y:S02]  /*0100*/  IMAD R9, R9, -0x18, R0 ;  /* 0xffffffe809097824 */ /* 0x000fe400078e0200 */
[----:B-1----:R-:W-:-:S04]  /*0110*/  IMAD.WIDE R2, R7, 0x4, R2 ;  /* 0x0000000407027825 */ /* 0x002fc800078e0202 */
[----:B--2---:R-:W-:Y:S01]  /*0120*/  IMAD.WIDE R4, R9, 0x4, R4 ;  /* 0x0000000409047825 */ /* 0x004fe200078e0204 */
[----:B------:R-:W2:Y:S05]  /*0130*/  LDG.E.64 R6, desc[UR4][R2.64] ;  /* 0x0000000402067981 */ /* 0x000eaa000c1e1b00 */
[----:B------:R-:W2:Y:S02]  /*0140*/  LDG.E.EL R4, desc[UR4][R4.64] ;  /* 0x0000000404047981 */ /* 0x000ea4000c2e1900 */
[--C-:B--2---:R-:W-:Y:S01]  /*0150*/  FADD R6, R6, R4.reuse ;  /* 0x0000000406067221 */ /* 0x104fe20000000000 */
[----:B------:R-:W-:-:S05]  /*0160*/  FADD R7, R7, R4 ;  /* 0x0000000407077221 */ /* 0x000fca0000000000 */
[----:B------:R-:W-:Y:S01]  /*0170*/  STG.E.64 desc[UR4][R2.64], R6 ;  /* 0x0000000602007986 */ /* 0x000fe2000c101b04 */
[----:B------:R-:W-:Y:S05]  /*0180*/  EXIT ;  /* 0x000000000000794d */ /* 0x000fea0003800000 */
.L_x_0:
[----:B------:R-:W-:-:S00]  /*0190*/  BRA `(.L_x_0) ;  /* 0xfffffffc00fc7947 */ /* 0x000fc0000383ffff */
[----:B------:R-:W-:-:S00]  /*01a0*/  NOP ;  /* 0x0000000000007918 */ /* 0x000fc00000000000 */
        /* <DEDUP_REMOVED lines=13> */
.L_x_1:


//--------------------- .nv.constant0.triton_poi_fused_convolution_1 --------------------------
	.section	.nv.constant0.triton_poi_fused_convolution_1,"a",@progbits
	.sectionflags	@""
	.align	4
.nv.constant0.triton_poi_fused_convolution_1:
	.zero		548
